//
// Generated by NVIDIA NVVM Compiler
//
// Compiler Build ID: CL-36424714
// Cuda compilation tools, release 13.0, V13.0.88
// Based on NVVM 20.0.0
//

.version 9.0
.target sm_100
.address_size 64

	// .globl	backwardReluKernel

.visible .entry backwardReluKernel(
	.param .u32 backwardReluKernel_param_0,
	.param .u64 .ptr .align 1 backwardReluKernel_param_1,
	.param .u64 .ptr .align 1 backwardReluKernel_param_2,
	.param .u64 .ptr .align 1 backwardReluKernel_param_3
)
{
	.reg .pred 	%p<3>;
	.reg .b32 	%r<6>;
	.reg .b32 	%f<4>;
	.reg .b64 	%rd<11>;

	ld.param.u32 	%r2, [backwardReluKernel_param_0];
	ld.param.u64 	%rd1, [backwardReluKernel_param_1];
	ld.param.u64 	%rd2, [backwardReluKernel_param_2];
	ld.param.u64 	%rd3, [backwardReluKernel_param_3];
	mov.u32 	%r3, %ntid.x;
	mov.u32 	%r4, %ctaid.x;
	mov.u32 	%r5, %tid.x;
	mad.lo.s32 	%r1, %r3, %r4, %r5;
	setp.ge.s32 	%p1, %r1, %r2;
	@%p1 bra 	$L__BB0_2;
	cvta.to.global.u64 	%rd4, %rd1;
	cvta.to.global.u64 	%rd5, %rd2;
	cvta.to.global.u64 	%rd6, %rd3;
	mul.wide.s32 	%rd7, %r1, 4;
	add.s64 	%rd8, %rd4, %rd7;
	ld.global.f32 	%f1, [%rd8];
	add.s64 	%rd9, %rd5, %rd7;
	ld.global.f32 	%f2, [%rd9];
	setp.gt.f32 	%p2, %f1, 0f00000000;
	selp.f32 	%f3, %f2, 0f00000000, %p2;
	add.s64 	%rd10, %rd6, %rd7;
	st.global.f32 	[%rd10], %f3;
$L__BB0_2:
	ret;

}


// ===== COMPILED SASS (sm_100) =====

	.target	sm_100

	.elftype	@"ET_EXEC"


//--------------------- .note.nv.tkinfo           --------------------------
	.section	.note.nv.tkinfo,"",@"SHT_NOTE"
	.sectionflags	@"SHF_NOTE_NV_TKINFO"
	.tkinfo
        /*0018*/ 	.word	0x00000002
        /*0030*/ 	.string	""
        /*0030*/ 	.string	"ptxas"
        /*0030*/ 	.string	"Cuda compilation tools, release 13.0, V13.0.88"
        /*0030*/ 	.string	"Build cuda_13.0.r13.0/compiler.36424714_0"
        /*0030*/ 	.string	"-arch sm_100 -m 64 "



//--------------------- .note.nv.cuinfo           --------------------------
	.section	.note.nv.cuinfo,"",@"SHT_NOTE"
	.sectionflags	@"SHF_NOTE_NV_CUINFO"
        /*0018*/ 	.short	0x0002
        /*001a*/ 	.short	0x0064
        /*001c*/ 	.short	0x0082
	.zero		2


//--------------------- .nv.info                  --------------------------
	.section	.nv.info,"",@"SHT_CUDA_INFO"
	.align	4


	//----- nvinfo : EIATTR_REGCOUNT
	.align		4
        /*0000*/ 	.byte	0x04, 0x2f
        /*0002*/ 	.short	(.L_1 - .L_0)
	.align		4
.L_0:
        /*0004*/ 	.word	index@(backwardReluKernel)
        /*0008*/ 	.word	0x0000000c


	//----- nvinfo : EIATTR_FRAME_SIZE
	.align		4
.L_1:
        /*000c*/ 	.byte	0x04, 0x11
        /*000e*/ 	.short	(.L_3 - .L_2)
	.align		4
.L_2:
        /*0010*/ 	.word	index@(backwardReluKernel)
        /*0014*/ 	.word	0x00000000


	//----- nvinfo : EIATTR_MIN_STACK_SIZE
	.align		4
.L_3:
        /*0018*/ 	.byte	0x04, 0x12
        /*001a*/ 	.short	(.L_5 - .L_4)
	.align		4
.L_4:
        /*001c*/ 	.word	index@(backwardReluKernel)
        /*0020*/ 	.word	0x00000000
.L_5:


//--------------------- .nv.compat                --------------------------
	.section	.nv.compat,"",@"SHT_CUDA_COMPAT_INFO"
	.align	4
        /*0000*/ 	.byte	0x02, 0x09, 0x00, 0x00, 0x02, 0x02, 0x01, 0x00, 0x02, 0x05, 0x05, 0x00, 0x03, 0x07, 0x01, 0x01
        /*0010*/ 	.byte	0x02, 0x03, 0x00, 0x00, 0x02, 0x06, 0x01, 0x00, 0x04, 0x0b, 0x08, 0x00, 0x09, 0x00, 0x00, 0x00
        /*0020*/ 	.byte	0x00, 0x00, 0x00, 0x00


//--------------------- .nv.info.backwardReluKernel --------------------------
	.section	.nv.info.backwardReluKernel,"",@"SHT_CUDA_INFO"
	.sectionflags	@""
	.align	4


	//----- nvinfo : EIATTR_CUDA_API_VERSION
	.align		4
        /*0000*/ 	.byte	0x04, 0x37
        /*0002*/ 	.short	(.L_7 - .L_6)
.L_6:
        /*0004*/ 	.word	0x00000082


	//----- nvinfo : EIATTR_KPARAM_INFO
	.align		4
.L_7:
        /*0008*/ 	.byte	0x04, 0x17
        /*000a*/ 	.short	(.L_9 - .L_8)
.L_8:
        /*000c*/ 	.word	0x00000000
        /*0010*/ 	.short	0x0003
        /*0012*/ 	.short	0x0018
        /*0014*/ 	.byte	0x00, 0xf5, 0x21, 0x00


	//----- nvinfo : EIATTR_KPARAM_INFO
	.align		4
.L_9:
        /*0018*/ 	.byte	0x04, 0x17
        /*001a*/ 	.short	(.L_11 - .L_10)
.L_10:
        /*001c*/ 	.word	0x00000000
        /*0020*/ 	.short	0x0002
        /*0022*/ 	.short	0x0010
        /*0024*/ 	.byte	0x00, 0xf5, 0x21, 0x00


	//----- nvinfo : EIATTR_KPARAM_INFO
	.align		4
.L_11:
        /*0028*/ 	.byte	0x04, 0x17
        /*002a*/ 	.short	(.L_13 - .L_12)
.L_12:
        /*002c*/ 	.word	0x00000000
        /*0030*/ 	.short	0x0001
        /*0032*/ 	.short	0x0008
        /*0034*/ 	.byte	0x00, 0xf5, 0x21, 0x00


	//----- nvinfo : EIATTR_KPARAM_INFO
	.align		4
.L_13:
        /*0038*/ 	.byte	0x04, 0x17
        /*003a*/ 	.short	(.L_15 - .L_14)
.L_14:
        /*003c*/ 	.word	0x00000000
        /*0040*/ 	.short	0x0000
        /*0042*/ 	.short	0x0000
        /*0044*/ 	.byte	0x00, 0xf0, 0x11, 0x00


	//----- nvinfo : EIATTR_SPARSE_MMA_MASK
	.align		4
.L_15:
        /*0048*/ 	.byte	0x03, 0x50
        /*004a*/ 	.short	0x0000


	//----- nvinfo : EIATTR_MAXREG_COUNT
	.align		4
        /*004c*/ 	.byte	0x03, 0x1b
        /*004e*/ 	.short	0x00ff


	//----- nvinfo : EIATTR_MERCURY_ISA_VERSION
	.align		4
        /*0050*/ 	.byte	0x03, 0x5f
        /*0052*/ 	.short	0x0101


	//----- nvinfo : EIATTR_VRC_CTA_INIT_COUNT
	.align		4
        /*0054*/ 	.byte	0x02, 0x4a
	.zero		1
	.zero		1


	//----- nvinfo : EIATTR_EXIT_INSTR_OFFSETS
	.align		4
        /*0058*/ 	.byte	0x04, 0x1c
        /*005a*/ 	.short	(.L_17 - .L_16)


	//   ....[0]....
.L_16:
        /*005c*/ 	.word	0x00000070


	//   ....[1]....
        /*0060*/ 	.word	0x00000140


	//----- nvinfo : EIATTR_CBANK_PARAM_SIZE
	.align		4
.L_17:
        /*0064*/ 	.byte	0x03, 0x19
        /*0066*/ 	.short	0x0020


	//----- nvinfo : EIATTR_PARAM_CBANK
	.align		4
        /*0068*/ 	.byte	0x04, 0x0a
        /*006a*/ 	.short	(.L_19 - .L_18)
	.align		4
.L_18:
        /*006c*/ 	.word	index@(.nv.constant0.backwardReluKernel)
        /*0070*/ 	.short	0x0380
        /*0072*/ 	.short	0x0020


	//----- nvinfo : EIATTR_SW_WAR
	.align		4
.L_19:
        /*0074*/ 	.byte	0x04, 0x36
        /*0076*/ 	.short	(.L_21 - .L_20)
.L_20:
        /*0078*/ 	.word	0x00000008
.L_21:


//--------------------- .nv.callgraph             --------------------------
	.section	.nv.callgraph,"",@"SHT_CUDA_CALLGRAPH"
	.align	4
	.sectionentsize	8
	.align		4
        /*0000*/ 	.word	0x00000000
	.align		4
        /*0004*/ 	.word	0xffffffff
	.align		4
        /*0008*/ 	.word	0x00000000
	.align		4
        /*000c*/ 	.word	0xfffffffe
	.align		4
        /*0010*/ 	.word	0x00000000
	.align		4
        /*0014*/ 	.word	0xfffffffd
	.align		4
        /*0018*/ 	.word	0x00000000
	.align		4
        /*001c*/ 	.word	0xfffffffc


//--------------------- .text.backwardReluKernel  --------------------------
	.section	.text.backwardReluKernel,"ax",@progbits
	.align	128
        .global         backwardReluKernel
        .type           backwardReluKernel,@function
        .size           backwardReluKernel,(.L_x_1 - backwardReluKernel)
        .other          backwardReluKernel,@"STO_CUDA_ENTRY STV_DEFAULT"
backwardReluKernel:
.text.backwardReluKernel:
[----:B------:R-:W-:Y:S01]  /*0000*/  LDC R1, c[0x0][0x37c] ;  /* 0x0000df00ff017b82 */ /* 0x000fe20000000800 */
[----:B------:R-:W0:Y:S01]  /*0010*/  S2R R9, SR_CTAID.X ;  /* 0x0000000000097919 */ /* 0x000e220000002500 */
[----:B------:R-:W0:Y:S01]  /*0020*/  LDCU UR4, c[0x0][0x360] ;  /* 0x00006c00ff0477ac */ /* 0x000e220008000800 */
[----:B------:R-:W0:Y:S01]  /*0030*/  S2R R0, SR_TID.X ;  /* 0x0000000000007919 */ /* 0x000e220000002100 */
[----:B------:R-:W1:Y:S01]  /*0040*/  LDCU UR5, c[0x0][0x380] ;  /* 0x00007000ff0577ac */ /* 0x000e620008000800 */
[----:B0-----:R-:W-:-:S05]  /*0050*/  IMAD R9, R9, UR4, R0 ;  /* 0x0000000409097c24 */ /* 0x001fca000f8e0200 */
[----:B-1----:R-:W-:-:S13]  /*0060*/  ISETP.GE.AND P0, PT, R9, UR5, PT ;  /* 0x0000000509007c0c */ /* 0x002fda000bf06270 */
[----:B------:R-:W-:Y:S05]  /*0070*/  @P0 EXIT ;  /* 0x000000000000094d */ /* 0x000fea0003800000 */
[----:B------:R-:W0:Y:S01]  /*0080*/  LDC.64 R2, c[0x0][0x388] ;  /* 0x0000e200ff027b82 */ /* 0x000e220000000a00 */
[----:B------:R-:W1:Y:S07]  /*0090*/  LDCU.64 UR4, c[0x0][0x358] ;  /* 0x00006b00ff0477ac */ /* 0x000e6e0008000a00 */
[----:B------:R-:W2:Y:S08]  /*00a0*/  LDC.64 R4, c[0x0][0x390] ;  /* 0x0000e400ff047b82 */ /* 0x000eb00000000a00 */
[----:B------:R-:W3:Y:S01]  /*00b0*/  LDC.64 R6, c[0x0][0x398] ;  /* 0x0000e600ff067b82 */ /* 0x000ee20000000a00 */
[----:B0-----:R-:W-:-:S06]  /*00c0*/  IMAD.WIDE R2, R9, 0x4, R2 ;  /* 0x0000000409027825 */ /* 0x001fcc00078e0202 */
[----:B-1----:R-:W4:Y:S01]  /*00d0*/  LDG.E R2, desc[UR4][R2.64] ;  /* 0x0000000402027981 */ /* 0x002f22000c1e1900 */
[----:B--2---:R-:W-:-:S06]  /*00e0*/  IMAD.WIDE R4, R9, 0x4, R4 ;  /* 0x0000000409047825 */ /* 0x004fcc00078e0204 */
[----:B------:R-:W2:Y:S01]  /*00f0*/  LDG.E R4, desc[UR4][R4.64] ;  /* 0x0000000404047981 */ /* 0x000ea2000c1e1900 */
[----:B---3--:R-:W-:Y:S01]  /*0100*/  IMAD.WIDE R6, R9, 0x4, R6 ;  /* 0x0000000409067825 */ /* 0x008fe200078e0206 */
[----:B----4-:R-:W-:-:S04]  /*0110*/  FSETP.GT.AND P0, PT, R2, RZ, PT ;  /* 0x000000ff0200720b */ /* 0x010fc80003f04000 */
[----:B--2---:R-:W-:-:S05]  /*0120*/  FSEL R9, R4, RZ, P0 ;  /* 0x000000ff04097208 */ /* 0x004fca0000000000 */
[----:B------:R-:W-:Y:S01]  /*0130*/  STG.E desc[UR4][R6.64], R9 ;  /* 0x0000000906007986 */ /* 0x000fe2000c101904 */
[----:B------:R-:W-:Y:S05]  /*0140*/  EXIT ;  /* 0x000000000000794d */ /* 0x000fea0003800000 */
.L_x_0:
[----:B------:R-:W-:-:S00]  /*0150*/  BRA `(.L_x_0) ;  /* 0xfffffffc00fc7947 */ /* 0x000fc0000383ffff */
[----:B------:R-:W-:-:S00]  /*0160*/  NOP ;  /* 0x0000000000007918 */ /* 0x000fc00000000000 */
        /* <DEDUP_REMOVED lines=9> */
.L_x_1:


//--------------------- .nv.shared.reserved.0     --------------------------
	.section	.nv.shared.reserved.0,"aw",@nobits
	.weak		__nv_reservedSMEM_offset_0_alias
	.size		__nv_reservedSMEM_offset_0_alias, 0, 64
	.other		__nv_reservedSMEM_offset_0_alias,@"STO_CUDA_RESERVED_SHARED STV_DEFAULT"
__nv_reservedSMEM_offset_0_alias:
	.zero		0
	.zero		64


//--------------------- .nv.constant0.backwardReluKernel --------------------------
	.section	.nv.constant0.backwardReluKernel,"a",@progbits
	.sectionflags	@""
	.align	4
.nv.constant0.backwardReluKernel:
	.zero		928


//--------------------- SYMBOLS --------------------------

	.type		.nv.reservedSmem.offset0,@object
	.size		.nv.reservedSmem.offset0,0x4
